	.headerflags	@"EF_CUDA_TEXMODE_UNIFIED EF_CUDA_64BIT_ADDRESS EF_CUDA_ACCELERATORS EF_CUDA_SM90 EF_CUDA_VIRTUAL_SM(EF_CUDA_SM90)"
	.elftype	@"ET_EXEC"


//--------------------- .nv.info                  --------------------------
	.section	.nv.info,"",@"SHT_CUDA_INFO"
	.align	4


	//----- nvinfo : EIATTR_REGCOUNT
	.align		4
        /*0000*/ 	.byte	0x04, 0x2f
        /*0002*/ 	.short	(.L_3 - .L_2)
	.align		4
.L_2:
        /*0004*/ 	.word	index@(triton_poi_fused__native_batch_norm_legit_no_training_cat_relu_13)
        /*0008*/ 	.word	0x00000017


	//----- nvinfo : EIATTR_MIN_STACK_SIZE
	.align		4
.L_3:
        /*000c*/ 	.byte	0x04, 0x12
        /*000e*/ 	.short	(.L_5 - .L_4)
	.align		4
.L_4:
        /*0010*/ 	.word	index@(triton_poi_fused__native_batch_norm_legit_no_training_cat_relu_13)
        /*0014*/ 	.word	0x00000000


	//----- nvinfo : EIATTR_FRAME_SIZE
	.align		4
.L_5:
        /*0018*/ 	.byte	0x04, 0x11
        /*001a*/ 	.short	(.L_7 - .L_6)
	.align		4
.L_6:
        /*001c*/ 	.word	index@(triton_poi_fused__native_batch_norm_legit_no_training_cat_relu_13)
        /*0020*/ 	.word	0x00000000


	//----- nvinfo : EIATTR_MIN_STACK_SIZE
	.align		4
.L_7:
        /*0024*/ 	.byte	0x04, 0x12
        /*0026*/ 	.short	(.L_9 - .L_8)
	.align		4
.L_8:
        /*0028*/ 	.word	index@(triton_poi_fused__native_batch_norm_legit_no_training_cat_relu_13)
        /*002c*/ 	.word	0x00000000
.L_9:


//--------------------- .nv.info.triton_poi_fused__native_batch_norm_legit_no_training_cat_relu_13 --------------------------
	.section	.nv.info.triton_poi_fused__native_batch_norm_legit_no_training_cat_relu_13,"",@"SHT_CUDA_INFO"
	.sectionflags	@""
	.align	4


	//----- nvinfo : EIATTR_CUDA_API_VERSION
	.align		4
        /*0000*/ 	.byte	0x04, 0x37
        /*0002*/ 	.short	(.L_11 - .L_10)
.L_10:
        /*0004*/ 	.word	0x0000007c


	//----- nvinfo : EIATTR_KPARAM_INFO
	.align		4
.L_11:
        /*0008*/ 	.byte	0x04, 0x17
        /*000a*/ 	.short	(.L_13 - .L_12)
.L_12:
        /*000c*/ 	.word	0x00000000
        /*0010*/ 	.short	0x0008
        /*0012*/ 	.short	0x0040
        /*0014*/ 	.byte	0x00, 0xf0, 0x11, 0x00


	//----- nvinfo : EIATTR_KPARAM_INFO
	.align		4
.L_13:
        /*0018*/ 	.byte	0x04, 0x17
        /*001a*/ 	.short	(.L_15 - .L_14)
.L_14:
        /*001c*/ 	.word	0x00000000
        /*0020*/ 	.short	0x0007
        /*0022*/ 	.short	0x0038
        /*0024*/ 	.byte	0x00, 0xf4, 0x21, 0x00


	//----- nvinfo : EIATTR_KPARAM_INFO
	.align		4
.L_15:
        /*0028*/ 	.byte	0x04, 0x17
        /*002a*/ 	.short	(.L_17 - .L_16)
.L_16:
        /*002c*/ 	.word	0x00000000
        /*0030*/ 	.short	0x0006
        /*0032*/ 	.short	0x0030
        /*0034*/ 	.byte	0x00, 0xf4, 0x21, 0x00


	//----- nvinfo : EIATTR_KPARAM_INFO
	.align		4
.L_17:
        /*0038*/ 	.byte	0x04, 0x17
        /*003a*/ 	.short	(.L_19 - .L_18)
.L_18:
        /*003c*/ 	.word	0x00000000
        /*0040*/ 	.short	0x0005
        /*0042*/ 	.short	0x0028
        /*0044*/ 	.byte	0x00, 0xf4, 0x21, 0x00


	//----- nvinfo : EIATTR_KPARAM_INFO
	.align		4
.L_19:
        /*0048*/ 	.byte	0x04, 0x17
        /*004a*/ 	.short	(.L_21 - .L_20)
.L_20:
        /*004c*/ 	.word	0x00000000
        /*0050*/ 	.short	0x0004
        /*0052*/ 	.short	0x0020
        /*0054*/ 	.byte	0x00, 0xf4, 0x21, 0x00


	//----- nvinfo : EIATTR_KPARAM_INFO
	.align		4
.L_21:
        /*0058*/ 	.byte	0x04, 0x17
        /*005a*/ 	.short	(.L_23 - .L_22)
.L_22:
        /*005c*/ 	.word	0x00000000
        /*0060*/ 	.short	0x0003
        /*0062*/ 	.short	0x0018
        /*0064*/ 	.byte	0x00, 0xf4, 0x21, 0x00


	//----- nvinfo : EIATTR_KPARAM_INFO
	.align		4
.L_23:
        /*0068*/ 	.byte	0x04, 0x17
        /*006a*/ 	.short	(.L_25 - .L_24)
.L_24:
        /*006c*/ 	.word	0x00000000
        /*0070*/ 	.short	0x0002
        /*0072*/ 	.short	0x0010
        /*0074*/ 	.byte	0x00, 0xf4, 0x21, 0x00


	//----- nvinfo : EIATTR_KPARAM_INFO
	.align		4
.L_25:
        /*0078*/ 	.byte	0x04, 0x17
        /*007a*/ 	.short	(.L_27 - .L_26)
.L_26:
        /*007c*/ 	.word	0x00000000
        /*0080*/ 	.short	0x0001
        /*0082*/ 	.short	0x0008
        /*0084*/ 	.byte	0x00, 0xf4, 0x21, 0x00


	//----- nvinfo : EIATTR_KPARAM_INFO
	.align		4
.L_27:
        /*0088*/ 	.byte	0x04, 0x17
        /*008a*/ 	.short	(.L_29 - .L_28)
.L_28:
        /*008c*/ 	.word	0x00000000
        /*0090*/ 	.short	0x0000
        /*0092*/ 	.short	0x0000
        /*0094*/ 	.byte	0x00, 0xf4, 0x21, 0x00


	//----- nvinfo : EIATTR_SPARSE_MMA_MASK
	.align		4
.L_29:
        /*0098*/ 	.byte	0x03, 0x50
        /*009a*/ 	.short	0x0000


	//----- nvinfo : EIATTR_MAXREG_COUNT
	.align		4
        /*009c*/ 	.byte	0x03, 0x1b
        /*009e*/ 	.short	0x00ff


	//----- nvinfo : EIATTR_EXIT_INSTR_OFFSETS
	.align		4
        /*00a0*/ 	.byte	0x04, 0x1c
        /*00a2*/ 	.short	(.L_31 - .L_30)


	//   ....[0]....
.L_30:
        /*00a4*/ 	.word	0x00000510


	//   ....[1]....
        /*00a8*/ 	.word	0x00000530


	//----- nvinfo : EIATTR_REQNTID
	.align		4
.L_31:
        /*00ac*/ 	.byte	0x04, 0x10
        /*00ae*/ 	.short	(.L_33 - .L_32)
.L_32:
        /*00b0*/ 	.word	0x00000080
        /*00b4*/ 	.word	0x00000001
        /*00b8*/ 	.word	0x00000001


	//----- nvinfo : EIATTR_CBANK_PARAM_SIZE
	.align		4
.L_33:
        /*00bc*/ 	.byte	0x03, 0x19
        /*00be*/ 	.short	0x0044


	//----- nvinfo : EIATTR_PARAM_CBANK
	.align		4
        /*00c0*/ 	.byte	0x04, 0x0a
        /*00c2*/ 	.short	(.L_35 - .L_34)
	.align		4
.L_34:
        /*00c4*/ 	.word	index@(.nv.constant0.triton_poi_fused__native_batch_norm_legit_no_training_cat_relu_13)
        /*00c8*/ 	.short	0x0210
        /*00ca*/ 	.short	0x0044


	//----- nvinfo : EIATTR_SW_WAR
	.align		4
.L_35:
        /*00cc*/ 	.byte	0x04, 0x36
        /*00ce*/ 	.short	(.L_37 - .L_36)
.L_36:
        /*00d0*/ 	.word	0x00000008
.L_37:


//--------------------- .nv.callgraph             --------------------------
	.section	.nv.callgraph,"",@"SHT_CUDA_CALLGRAPH"
	.align	4
	.sectionentsize	8
	.align		4
        /*0000*/ 	.word	0x00000000
	.align		4
        /*0004*/ 	.word	0xffffffff
	.align		4
        /*0008*/ 	.word	0x00000000
	.align		4
        /*000c*/ 	.word	0xfffffffe
	.align		4
        /*0010*/ 	.word	0x00000000
	.align		4
        /*0014*/ 	.word	0xfffffffd
	.align		4
        /*0018*/ 	.word	0x00000000
	.align		4
        /*001c*/ 	.word	0xfffffffc


//--------------------- .nv.constant4             --------------------------
	.section	.nv.constant4,"a",@progbits
	.align	8
	.align		8
.nv.constant4:
        /*0000*/ 	.dword	_$_str
	.align		8
        /*0008*/ 	.dword	_$_str_$_2


//--------------------- .text.triton_poi_fused__native_batch_norm_legit_no_training_cat_relu_13 --------------------------
	.section	.text.triton_poi_fused__native_batch_norm_legit_no_training_cat_relu_13,"ax",@progbits
	.align	128
        .global         triton_poi_fused__native_batch_norm_legit_no_training_cat_relu_13
        .type           triton_poi_fused__native_batch_norm_legit_no_training_cat_relu_13,@function
        .size           triton_poi_fused__native_batch_norm_legit_no_training_cat_relu_13,(.L_x_1 - triton_poi_fused__native_batch_norm_legit_no_training_cat_relu_13)
        .other          triton_poi_fused__native_batch_norm_legit_no_training_cat_relu_13,@"STO_CUDA_ENTRY STV_DEFAULT"
triton_poi_fused__native_batch_norm_legit_no_training_cat_relu_13:
.text.triton_poi_fused__native_batch_norm_legit_no_training_cat_relu_13:
[----:B------:R-:W0:Y:S01]  /*0000*/  LDC R1, c[0x0][0x28] ;  /* 0x00000a00ff017b82 */ /* 0x000e220000000800 */
[----:B------:R-:W1:Y:S07]  /*0010*/  S2R R2, SR_TID.X ;  /* 0x0000000000027919 */ /* 0x000e6e0000002100 */
[----:B------:R-:W2:Y:S01]  /*0020*/  LDC.64 R14, c[0x0][0x228] ;  /* 0x00008a00ff0e7b82 */ /* 0x000ea20000000a00 */
[----:B------:R-:W-:Y:S01]  /*0030*/  IMAD.MOV.U32 R4, RZ, RZ, RZ ;  /* 0x000000ffff047224 */ /* 0x000fe200078e00ff */
[----:B------:R-:W-:Y:S01]  /*0040*/  ULDC.64 UR4, c[0x0][0x208] ;  /* 0x0000820000047ab9 */ /* 0x000fe20000000a00 */
[----:B------:R-:W3:Y:S01]  /*0050*/  S2R R3, SR_CTAID.X ;  /* 0x0000000000037919 */ /* 0x000ee20000002500 */
[----:B------:R-:W-:-:S04]  /*0060*/  ULDC.64 UR6, c[0x0][0x218] ;  /* 0x0000860000067ab9 */ /* 0x000fc80000000a00 */
[----:B------:R-:W4:Y:S08]  /*0070*/  LDC.64 R12, c[0x0][0x210] ;  /* 0x00008400ff0c7b82 */ /* 0x000f300000000a00 */
[----:B------:R-:W5:Y:S08]  /*0080*/  LDC.64 R10, c[0x0][0x220] ;  /* 0x00008800ff0a7b82 */ /* 0x000f700000000a00 */
[----:B------:R-:W4:Y:S01]  /*0090*/  LDC.64 R8, c[0x0][0x230] ;  /* 0x00008c00ff087b82 */ /* 0x000f220000000a00 */
[----:B-1----:R-:W-:-:S05]  /*00a0*/  LOP3.LUT R2, R2, 0x7f, RZ, 0xc0, !PT ;  /* 0x0000007f02027812 */ /* 0x002fca00078ec0ff */
[----:B---3--:R-:W-:-:S05]  /*00b0*/  IMAD R3, R3, 0x80, R2 ;  /* 0x0000008003037824 */ /* 0x008fca00078e0202 */
[----:B------:R-:W-:Y:S02]  /*00c0*/  SHF.R.S32.HI R2, RZ, 0x1f, R3 ;  /* 0x0000001fff027819 */ /* 0x000fe40000011403 */
[----:B------:R-:W-:Y:S02]  /*00d0*/  ISETP.GE.AND P0, PT, R3, 0x5c00, PT ;  /* 0x00005c000300780c */ /* 0x000fe40003f06270 */
[----:B------:R-:W-:-:S04]  /*00e0*/  LEA.HI R6, R2, R3, RZ, 0x6 ;  /* 0x0000000302067211 */ /* 0x000fc800078f30ff */
[----:B------:R-:W-:-:S05]  /*00f0*/  SHF.R.S32.HI R5, RZ, 0x6, R6 ;  /* 0x00000006ff057819 */ /* 0x000fca0000011406 */
[----:B------:R-:W-:-:S05]  /*0100*/  IMAD.HI R0, R5, -0x4de9bd37, R4 ;  /* 0xb21642c905007827 */ /* 0x000fca00078e0204 */
[----:B------:R-:W-:-:S04]  /*0110*/  SHF.R.U32.HI R7, RZ, 0x1f, R0 ;  /* 0x0000001fff077819 */ /* 0x000fc80000011600 */
[----:B------:R-:W-:Y:S01]  /*0120*/  LEA.HI.SX32 R7, R0, R7, 0x1a ;  /* 0x0000000700077211 */ /* 0x000fe200078fd2ff */
[----:B------:R-:W-:-:S04]  /*0130*/  IMAD.MOV.U32 R0, RZ, RZ, RZ ;  /* 0x000000ffff007224 */ /* 0x000fc800078e00ff */
[----:B------:R-:W-:-:S04]  /*0140*/  IMAD R7, R7, -0x5c, R5 ;  /* 0xffffffa407077824 */ /* 0x000fc800078e0205 */
[----:B--2---:R-:W-:Y:S01]  /*0150*/  IMAD.WIDE R14, R7, 0x4, R14 ;  /* 0x00000004070e7825 */ /* 0x004fe200078e020e */
[----:B------:R-:W-:-:S04]  /*0160*/  HFMA2.MMA R2, -RZ, RZ, 0, 0 ;  /* 0x00000000ff027435 */ /* 0x000fc800000001ff */
[----:B------:R1:W2:Y:S01]  /*0170*/  @!P0 LDG.E.EL R0, desc[UR4][R14.64] ;  /* 0x000000040e008981 */ /* 0x0002a2000c2e1900 */
[C---:B------:R-:W-:Y:S02]  /*0180*/  ISETP.GE.AND P1, PT, R7.reuse, 0x50, PT ;  /* 0x000000500700780c */ /* 0x040fe40003f26270 */
[----:B------:R-:W-:Y:S02]  /*0190*/  ISETP.GT.AND P3, PT, R7, 0x4f, !P0 ;  /* 0x0000004f0700780c */ /* 0x000fe40004764270 */
[C---:B------:R-:W-:Y:S01]  /*01a0*/  ISETP.LT.AND P2, PT, R3.reuse, 0x5c00, !P1 ;  /* 0x00005c000300780c */ /* 0x040fe20004f41270 */
[----:B------:R-:W-:-:S04]  /*01b0*/  IMAD.HI R2, R3, -0x4de9bd37, R2 ;  /* 0xb21642c903027827 */ /* 0x000fc800078e0202 */
[----:B-1----:R-:W-:Y:S01]  /*01c0*/  IMAD.SHL.U32 R15, R7, 0x40, RZ ;  /* 0x00000040070f7824 */ /* 0x002fe200078e00ff */
[----:B------:R-:W-:-:S04]  /*01d0*/  SHF.R.U32.HI R5, RZ, 0x1f, R2 ;  /* 0x0000001fff057819 */ /* 0x000fc80000011602 */
[----:B------:R-:W-:Y:S02]  /*01e0*/  LEA.HI.SX32 R17, R2, R5, 0x14 ;  /* 0x0000000502117211 */ /* 0x000fe400078fa2ff */
[----:B------:R-:W-:Y:S01]  /*01f0*/  LOP3.LUT R2, R6, 0xffffffc0, RZ, 0xc0, !PT ;  /* 0xffffffc006027812 */ /* 0x000fe200078ec0ff */
[----:B------:R-:W1:Y:S02]  /*0200*/  LDC.64 R4, c[0x0][0x238] ;  /* 0x00008e00ff047b82 */ /* 0x000e640000000a00 */
[----:B------:R-:W-:Y:S02]  /*0210*/  IMAD R14, R17, 0x300, RZ ;  /* 0x00000300110e7824 */ /* 0x000fe400078e02ff */
[----:B------:R-:W-:Y:S02]  /*0220*/  IMAD.IADD R2, R3, 0x1, -R2 ;  /* 0x0000000103027824 */ /* 0x000fe400078e0a02 */
[----:B------:R-:W-:-:S03]  /*0230*/  IMAD R6, R17, -0x1700, R3 ;  /* 0xffffe90011067824 */ /* 0x000fc600078e0203 */
[----:B------:R-:W-:Y:S01]  /*0240*/  SHF.R.S32.HI R16, RZ, 0x1f, R2 ;  /* 0x0000001fff107819 */ /* 0x000fe20000011402 */
[----:B------:R-:W-:Y:S01]  /*0250*/  IMAD R17, R17, 0x1400, R6 ;  /* 0x0000140011117824 */ /* 0x000fe200078e0206 */
[--C-:B------:R-:W-:Y:S02]  /*0260*/  IADD3 R2, P4, P5, R15, R2, R14.reuse ;  /* 0x000000020f027210 */ /* 0x100fe40007d9e00e */
[----:B------:R-:W-:Y:S02]  /*0270*/  SHF.R.S32.HI R14, RZ, 0x1f, R14 ;  /* 0x0000001fff0e7819 */ /* 0x000fe4000001140e */
[----:B------:R-:W-:Y:S02]  /*0280*/  SHF.R.S32.HI R15, RZ, 0x1f, R15 ;  /* 0x0000001fff0f7819 */ /* 0x000fe4000001140f */
[----:B------:R-:W-:Y:S02]  /*0290*/  MOV R6, RZ ;  /* 0x000000ff00067202 */ /* 0x000fe40000000f00 */
[----:B------:R-:W-:Y:S01]  /*02a0*/  IADD3.X R15, R15, R16, R14, P4, P5 ;  /* 0x000000100f0f7210 */ /* 0x000fe200027ea40e */
[----:B----4-:R-:W-:Y:S01]  /*02b0*/  IMAD.WIDE R16, R17, 0x4, R12 ;  /* 0x0000000411107825 */ /* 0x010fe200078e020c */
[----:B------:R-:W-:-:S04]  /*02c0*/  LEA R18, P4, R2, UR6, 0x2 ;  /* 0x0000000602127c11 */ /* 0x000fc8000f8810ff */
[----:B------:R-:W-:Y:S01]  /*02d0*/  LEA.HI.X R19, R2, UR7, R15, 0x2, P4 ;  /* 0x0000000702137c11 */ /* 0x000fe2000a0f140f */
[----:B------:R-:W-:Y:S01]  /*02e0*/  IMAD.MOV.U32 R2, RZ, RZ, RZ ;  /* 0x000000ffff027224 */ /* 0x000fe200078e00ff */
[----:B------:R-:W3:Y:S01]  /*02f0*/  @P2 LDG.E R6, desc[UR4][R16.64] ;  /* 0x0000000410062981 */ /* 0x000ee2000c1e1900 */
[----:B------:R-:W-:Y:S02]  /*0300*/  IMAD.MOV.U32 R12, RZ, RZ, RZ ;  /* 0x000000ffff0c7224 */ /* 0x000fe400078e00ff */
[C---:B-----5:R-:W-:Y:S02]  /*0310*/  IMAD.WIDE R10, R7.reuse, 0x4, R10 ;  /* 0x00000004070a7825 */ /* 0x060fe400078e020a */
[----:B------:R-:W4:Y:S02]  /*0320*/  @P3 LDG.E R2, desc[UR4][R18.64+-0x5000] ;  /* 0xffb0000412023981 */ /* 0x000f24000c1e1900 */
[C---:B0-----:R-:W-:Y:S02]  /*0330*/  IMAD.WIDE R14, R7.reuse, 0x4, R8 ;  /* 0x00000004070e7825 */ /* 0x041fe400078e0208 */
[----:B------:R0:W5:Y:S01]  /*0340*/  @!P0 LDG.E.EL R12, desc[UR4][R10.64] ;  /* 0x000000040a0c8981 */ /* 0x000162000c2e1900 */
[----:B------:R-:W0:Y:S01]  /*0350*/  LDC.64 R8, c[0x0][0x240] ;  /* 0x00009000ff087b82 */ /* 0x000e220000000a00 */
[----:B-1----:R-:W-:Y:S01]  /*0360*/  IMAD.WIDE R4, R7, 0x4, R4 ;  /* 0x0000000407047825 */ /* 0x002fe200078e0204 */
[----:B------:R-:W-:-:S03]  /*0370*/  HFMA2.MMA R7, -RZ, RZ, 0, 0 ;  /* 0x00000000ff077435 */ /* 0x000fc600000001ff */
[----:B------:R-:W-:-:S06]  /*0380*/  IMAD.MOV.U32 R20, RZ, RZ, RZ ;  /* 0x000000ffff147224 */ /* 0x000fcc00078e00ff */
[----:B------:R1:W5:Y:S04]  /*0390*/  @!P0 LDG.E.EL R20, desc[UR4][R4.64] ;  /* 0x0000000404148981 */ /* 0x000368000c2e1900 */
[----:B------:R0:W5:Y:S02]  /*03a0*/  @!P0 LDG.E.EL R7, desc[UR4][R14.64] ;  /* 0x000000040e078981 */ /* 0x000164000c2e1900 */
[----:B0-----:R-:W-:Y:S01]  /*03b0*/  MOV R10, 0x3e800000 ;  /* 0x3e800000000a7802 */ /* 0x001fe20000000f00 */
[----:B-1----:R-:W0:Y:S01]  /*03c0*/  LDC.64 R4, c[0x0][0x248] ;  /* 0x00009200ff047b82 */ /* 0x002e220000000a00 */
[----:B------:R-:W-:-:S04]  /*03d0*/  IMAD.WIDE R8, R3, 0x4, R8 ;  /* 0x0000000403087825 */ /* 0x000fc800078e0208 */
[----:B0-----:R-:W-:-:S04]  /*03e0*/  IMAD.WIDE R4, R3, 0x4, R4 ;  /* 0x0000000403047825 */ /* 0x001fc800078e0204 */
[----:B--2---:R-:W-:-:S04]  /*03f0*/  FADD R0, R0, 9.9999997473787516356e-06 ;  /* 0x3727c5ac00007421 */ /* 0x004fc80000000000 */
[----:B------:R-:W0:Y:S02]  /*0400*/  MUFU.SQRT R13, R0 ;  /* 0x00000000000d7308 */ /* 0x000e240000002000 */
[C---:B0-----:R-:W-:Y:S02]  /*0410*/  FSETP.GT.AND P4, PT, R13.reuse, 8.50705917302346158658e+37, PT ;  /* 0x7e8000000d00780b */ /* 0x041fe40003f84000 */
[----:B------:R-:W-:-:S11]  /*0420*/  FSETP.GEU.AND P5, PT, R13, 1.175494350822287508e-38, PT ;  /* 0x008000000d00780b */ /* 0x000fd60003fae000 */
[----:B------:R-:W-:-:S04]  /*0430*/  @P4 FMUL R13, R13, 0.25 ;  /* 0x3e8000000d0d4820 */ /* 0x000fc80000400000 */
[----:B------:R-:W-:-:S06]  /*0440*/  @!P5 FMUL R13, R13, 16777216 ;  /* 0x4b8000000d0dd820 */ /* 0x000fcc0000400000 */
[----:B------:R-:W0:Y:S01]  /*0450*/  MUFU.RCP R13, R13 ;  /* 0x0000000d000d7308 */ /* 0x000e220000001000 */
[----:B---3--:R-:W-:Y:S02]  /*0460*/  SEL R11, R6, RZ, P2 ;  /* 0x000000ff060b7207 */ /* 0x008fe40001000000 */
[----:B------:R-:W-:Y:S02]  /*0470*/  FSEL R6, R10, 1, P4 ;  /* 0x3f8000000a067808 */ /* 0x000fe40002000000 */
[----:B----4-:R-:W-:-:S03]  /*0480*/  @P1 SEL R11, R2, RZ, P3 ;  /* 0x000000ff020b1207 */ /* 0x010fc60001800000 */
[----:B------:R-:W-:Y:S02]  /*0490*/  @!P5 FMUL R6, R6, 16777216 ;  /* 0x4b8000000606d820 */ /* 0x000fe40000400000 */
[----:B-----5:R-:W-:Y:S02]  /*04a0*/  FADD R12, R11, -R12 ;  /* 0x8000000c0b0c7221 */ /* 0x020fe40000000000 */
[----:B0-----:R-:W-:-:S04]  /*04b0*/  FMUL R15, R13, R6 ;  /* 0x000000060d0f7220 */ /* 0x001fc80000400000 */
[----:B------:R-:W-:Y:S01]  /*04c0*/  FMUL R15, R12, R15 ;  /* 0x0000000f0c0f7220 */ /* 0x000fe20000400000 */
[----:B------:R0:W-:Y:S03]  /*04d0*/  @!P0 STG.E desc[UR4][R8.64], R11 ;  /* 0x0000000b08008986 */ /* 0x0001e6000c101904 */
[----:B------:R-:W-:-:S05]  /*04e0*/  FFMA R7, R15, R7, R20 ;  /* 0x000000070f077223 */ /* 0x000fca0000000014 */
[----:B------:R-:W-:-:S04]  /*04f0*/  FSETP.GEU.AND P1, PT, R7, RZ, PT ;  /* 0x000000ff0700720b */ /* 0x000fc80003f2e000 */
[----:B------:R-:W-:Y:S01]  /*0500*/  FSEL R7, R7, RZ, P1 ;  /* 0x000000ff07077208 */ /* 0x000fe20000800000 */
[----:B0-----:R-:W-:Y:S08]  /*0510*/  @P0 EXIT ;  /* 0x000000000000094d */ /* 0x001ff00003800000 */
[----:B------:R-:W-:Y:S01]  /*0520*/  STG.E desc[UR4][R4.64], R7 ;  /* 0x0000000704007986 */ /* 0x000fe2000c101904 */
[----:B------:R-:W-:Y:S05]  /*0530*/  EXIT ;  /* 0x000000000000794d */ /* 0x000fea0003800000 */
.L_x_0:
[----:B------:R-:W-:-:S00]  /*0540*/  BRA `(.L_x_0) ;  /* 0xfffffffc00fc7947 */ /* 0x000fc0000383ffff */
[----:B------:R-:W-:-:S00]  /*0550*/  NOP ;  /* 0x0000000000007918 */ /* 0x000fc00000000000 */
        /* <DEDUP_REMOVED lines=10> */
.L_x_1:


//--------------------- .nv.global.init           --------------------------
	.section	.nv.global.init,"aw",@progbits
.nv.global.init:
	.type		_$_str,@object
	.size		_$_str,(_$_str_$_2 - _$_str)
_$_str:
        /*0000*/ 	.byte	0x5f, 0x5f, 0x43, 0x55, 0x44, 0x41, 0x5f, 0x46, 0x54, 0x5a, 0x00
	.type		_$_str_$_2,@object
	.size		_$_str_$_2,(.L_1 - _$_str_$_2)
_$_str_$_2:
        /*000b*/ 	.byte	0x5f, 0x5f, 0x43, 0x55, 0x44, 0x41, 0x5f, 0x50, 0x52, 0x45, 0x43, 0x5f, 0x53, 0x51, 0x52, 0x54
        /*001b*/ 	.byte	0x00
.L_1:


//--------------------- .nv.constant0.triton_poi_fused__native_batch_norm_legit_no_training_cat_relu_13 --------------------------
	.section	.nv.constant0.triton_poi_fused__native_batch_norm_legit_no_training_cat_relu_13,"a",@progbits
	.sectionflags	@""
	.align	4
.nv.constant0.triton_poi_fused__native_batch_norm_legit_no_training_cat_relu_13:
	.zero		596
